//
// Generated by NVIDIA NVVM Compiler
//
// Compiler Build ID: CL-36424714
// Cuda compilation tools, release 13.0, V13.0.88
// Based on NVVM 20.0.0
//

.version 9.0
.target sm_100
.address_size 64

	// .globl	_Z16mandelbrotKernelPidddiii

.visible .entry _Z16mandelbrotKernelPidddiii(
	.param .u64 .ptr .align 1 _Z16mandelbrotKernelPidddiii_param_0,
	.param .f64 _Z16mandelbrotKernelPidddiii_param_1,
	.param .f64 _Z16mandelbrotKernelPidddiii_param_2,
	.param .f64 _Z16mandelbrotKernelPidddiii_param_3,
	.param .u32 _Z16mandelbrotKernelPidddiii_param_4,
	.param .u32 _Z16mandelbrotKernelPidddiii_param_5,
	.param .u32 _Z16mandelbrotKernelPidddiii_param_6
)
{
	.reg .pred 	%p<11>;
	.reg .b32 	%r<25>;
	.reg .b64 	%rd<5>;
	.reg .b64 	%fd<67>;

	ld.param.u64 	%rd2, [_Z16mandelbrotKernelPidddiii_param_0];
	ld.param.u32 	%r12, [_Z16mandelbrotKernelPidddiii_param_4];
	ld.param.u32 	%r13, [_Z16mandelbrotKernelPidddiii_param_5];
	mov.u32 	%r14, %ctaid.x;
	mov.u32 	%r15, %ntid.x;
	mov.u32 	%r16, %tid.x;
	mad.lo.s32 	%r1, %r14, %r15, %r16;
	mul.lo.s32 	%r17, %r13, %r12;
	setp.ge.s32 	%p1, %r1, %r17;
	@%p1 bra 	$L__BB0_19;
	cvta.to.global.u64 	%rd3, %rd2;
	mul.wide.s32 	%rd4, %r1, 4;
	add.s64 	%rd1, %rd3, %rd4;
	mov.b32 	%r19, 0;
	st.global.u32 	[%rd1], %r19;
	div.s32 	%r20, %r1, %r12;
	mul.lo.s32 	%r21, %r20, %r12;
	sub.s32 	%r22, %r1, %r21;
	cvt.rn.f64.s32 	%fd36, %r22;
	fma.rn.f64 	%fd1, %fd36, 0d3F50624DD2F1A9FC, 0dC000000000000000;
	cvt.rn.f64.s32 	%fd37, %r20;
	fma.rn.f64 	%fd2, %fd37, 0d3F50624DD2F1A9FC, 0dBFF0000000000000;
	mov.f64 	%fd65, 0d0000000000000000;
	mov.b32 	%r2, 1;
	mov.f64 	%fd66, %fd65;
$L__BB0_2:
	mul.f64 	%fd38, %fd66, %fd66;
	mul.f64 	%fd39, %fd65, %fd65;
	sub.f64 	%fd40, %fd38, %fd39;
	add.f64 	%fd41, %fd66, %fd66;
	add.f64 	%fd5, %fd1, %fd40;
	fma.rn.f64 	%fd6, %fd41, %fd65, %fd2;
	mul.f64 	%fd7, %fd5, %fd5;
	mul.f64 	%fd8, %fd6, %fd6;
	add.f64 	%fd42, %fd8, %fd7;
	setp.ltu.f64 	%p2, %fd42, 0d4010000000000000;
	@%p2 bra 	$L__BB0_3;
	bra.uni 	$L__BB0_17;
$L__BB0_3:
	sub.f64 	%fd43, %fd7, %fd8;
	add.f64 	%fd44, %fd5, %fd5;
	add.f64 	%fd9, %fd1, %fd43;
	fma.rn.f64 	%fd10, %fd44, %fd6, %fd2;
	mul.f64 	%fd11, %fd9, %fd9;
	mul.f64 	%fd12, %fd10, %fd10;
	add.f64 	%fd45, %fd12, %fd11;
	setp.ge.f64 	%p3, %fd45, 0d4010000000000000;
	@%p3 bra 	$L__BB0_16;
	sub.f64 	%fd46, %fd11, %fd12;
	add.f64 	%fd47, %fd9, %fd9;
	add.f64 	%fd13, %fd1, %fd46;
	fma.rn.f64 	%fd14, %fd47, %fd10, %fd2;
	mul.f64 	%fd15, %fd13, %fd13;
	mul.f64 	%fd16, %fd14, %fd14;
	add.f64 	%fd48, %fd16, %fd15;
	setp.ge.f64 	%p4, %fd48, 0d4010000000000000;
	@%p4 bra 	$L__BB0_15;
	sub.f64 	%fd49, %fd15, %fd16;
	add.f64 	%fd50, %fd13, %fd13;
	add.f64 	%fd17, %fd1, %fd49;
	fma.rn.f64 	%fd18, %fd50, %fd14, %fd2;
	mul.f64 	%fd19, %fd17, %fd17;
	mul.f64 	%fd20, %fd18, %fd18;
	add.f64 	%fd51, %fd20, %fd19;
	setp.ge.f64 	%p5, %fd51, 0d4010000000000000;
	@%p5 bra 	$L__BB0_14;
	sub.f64 	%fd52, %fd19, %fd20;
	add.f64 	%fd53, %fd17, %fd17;
	add.f64 	%fd21, %fd1, %fd52;
	fma.rn.f64 	%fd22, %fd53, %fd18, %fd2;
	mul.f64 	%fd23, %fd21, %fd21;
	mul.f64 	%fd24, %fd22, %fd22;
	add.f64 	%fd54, %fd24, %fd23;
	setp.ge.f64 	%p6, %fd54, 0d4010000000000000;
	@%p6 bra 	$L__BB0_13;
	sub.f64 	%fd55, %fd23, %fd24;
	add.f64 	%fd56, %fd21, %fd21;
	add.f64 	%fd25, %fd1, %fd55;
	fma.rn.f64 	%fd26, %fd56, %fd22, %fd2;
	mul.f64 	%fd27, %fd25, %fd25;
	mul.f64 	%fd28, %fd26, %fd26;
	add.f64 	%fd57, %fd28, %fd27;
	setp.ge.f64 	%p7, %fd57, 0d4010000000000000;
	@%p7 bra 	$L__BB0_12;
	sub.f64 	%fd58, %fd27, %fd28;
	add.f64 	%fd59, %fd25, %fd25;
	add.f64 	%fd29, %fd1, %fd58;
	fma.rn.f64 	%fd30, %fd59, %fd26, %fd2;
	mul.f64 	%fd31, %fd29, %fd29;
	mul.f64 	%fd32, %fd30, %fd30;
	add.f64 	%fd60, %fd32, %fd31;
	setp.ge.f64 	%p8, %fd60, 0d4010000000000000;
	@%p8 bra 	$L__BB0_11;
	sub.f64 	%fd61, %fd31, %fd32;
	add.f64 	%fd62, %fd29, %fd29;
	add.f64 	%fd66, %fd1, %fd61;
	fma.rn.f64 	%fd65, %fd62, %fd30, %fd2;
	mul.f64 	%fd63, %fd66, %fd66;
	fma.rn.f64 	%fd64, %fd65, %fd65, %fd63;
	setp.ge.f64 	%p9, %fd64, 0d4010000000000000;
	@%p9 bra 	$L__BB0_10;
	bra.uni 	$L__BB0_18;
$L__BB0_10:
	add.s32 	%r2, %r2, 7;
	bra.uni 	$L__BB0_17;
$L__BB0_11:
	add.s32 	%r2, %r2, 6;
	bra.uni 	$L__BB0_17;
$L__BB0_12:
	add.s32 	%r2, %r2, 5;
	bra.uni 	$L__BB0_17;
$L__BB0_13:
	add.s32 	%r2, %r2, 4;
	bra.uni 	$L__BB0_17;
$L__BB0_14:
	add.s32 	%r2, %r2, 3;
	bra.uni 	$L__BB0_17;
$L__BB0_15:
	add.s32 	%r2, %r2, 2;
	bra.uni 	$L__BB0_17;
$L__BB0_16:
	add.s32 	%r2, %r2, 1;
$L__BB0_17:
	st.global.u32 	[%rd1], %r2;
	bra.uni 	$L__BB0_19;
$L__BB0_18:
	add.s32 	%r2, %r2, 8;
	setp.ne.s32 	%p10, %r2, 1001;
	@%p10 bra 	$L__BB0_2;
$L__BB0_19:
	ret;

}


// ===== COMPILED SASS (sm_100) =====

	.target	sm_100

	.elftype	@"ET_EXEC"


//--------------------- .note.nv.tkinfo           --------------------------
	.section	.note.nv.tkinfo,"",@"SHT_NOTE"
	.sectionflags	@"SHF_NOTE_NV_TKINFO"
	.tkinfo
        /*0018*/ 	.word	0x00000002
        /*0030*/ 	.string	""
        /*0030*/ 	.string	"ptxas"
        /*0030*/ 	.string	"Cuda compilation tools, release 13.0, V13.0.88"
        /*0030*/ 	.string	"Build cuda_13.0.r13.0/compiler.36424714_0"
        /*0030*/ 	.string	"-arch sm_100 -m 64 "



//--------------------- .note.nv.cuinfo           --------------------------
	.section	.note.nv.cuinfo,"",@"SHT_NOTE"
	.sectionflags	@"SHF_NOTE_NV_CUINFO"
        /*0018*/ 	.short	0x0002
        /*001a*/ 	.short	0x0064
        /*001c*/ 	.short	0x0082
	.zero		2


//--------------------- .nv.info                  --------------------------
	.section	.nv.info,"",@"SHT_CUDA_INFO"
	.align	4


	//----- nvinfo : EIATTR_REGCOUNT
	.align		4
        /*0000*/ 	.byte	0x04, 0x2f
        /*0002*/ 	.short	(.L_1 - .L_0)
	.align		4
.L_0:
        /*0004*/ 	.word	index@(_Z16mandelbrotKernelPidddiii)
        /*0008*/ 	.word	0x00000016


	//----- nvinfo : EIATTR_FRAME_SIZE
	.align		4
.L_1:
        /*000c*/ 	.byte	0x04, 0x11
        /*000e*/ 	.short	(.L_3 - .L_2)
	.align		4
.L_2:
        /*0010*/ 	.word	index@(_Z16mandelbrotKernelPidddiii)
        /*0014*/ 	.word	0x00000000


	//----- nvinfo : EIATTR_MIN_STACK_SIZE
	.align		4
.L_3:
        /*0018*/ 	.byte	0x04, 0x12
        /*001a*/ 	.short	(.L_5 - .L_4)
	.align		4
.L_4:
        /*001c*/ 	.word	index@(_Z16mandelbrotKernelPidddiii)
        /*0020*/ 	.word	0x00000000
.L_5:


//--------------------- .nv.compat                --------------------------
	.section	.nv.compat,"",@"SHT_CUDA_COMPAT_INFO"
	.align	4
        /*0000*/ 	.byte	0x02, 0x09, 0x00, 0x00, 0x02, 0x02, 0x01, 0x00, 0x02, 0x05, 0x05, 0x00, 0x03, 0x07, 0x01, 0x01
        /*0010*/ 	.byte	0x02, 0x03, 0x00, 0x00, 0x02, 0x06, 0x01, 0x00, 0x04, 0x0b, 0x08, 0x00, 0x01, 0x00, 0x00, 0x00
        /*0020*/ 	.byte	0x00, 0x00, 0x00, 0x00


//--------------------- .nv.info._Z16mandelbrotKernelPidddiii --------------------------
	.section	.nv.info._Z16mandelbrotKernelPidddiii,"",@"SHT_CUDA_INFO"
	.sectionflags	@""
	.align	4


	//----- nvinfo : EIATTR_CUDA_API_VERSION
	.align		4
        /*0000*/ 	.byte	0x04, 0x37
        /*0002*/ 	.short	(.L_7 - .L_6)
.L_6:
        /*0004*/ 	.word	0x00000082


	//----- nvinfo : EIATTR_KPARAM_INFO
	.align		4
.L_7:
        /*0008*/ 	.byte	0x04, 0x17
        /*000a*/ 	.short	(.L_9 - .L_8)
.L_8:
        /*000c*/ 	.word	0x00000000
        /*0010*/ 	.short	0x0006
        /*0012*/ 	.short	0x0028
        /*0014*/ 	.byte	0x00, 0xf0, 0x11, 0x00


	//----- nvinfo : EIATTR_KPARAM_INFO
	.align		4
.L_9:
        /*0018*/ 	.byte	0x04, 0x17
        /*001a*/ 	.short	(.L_11 - .L_10)
.L_10:
        /*001c*/ 	.word	0x00000000
        /*0020*/ 	.short	0x0005
        /*0022*/ 	.short	0x0024
        /*0024*/ 	.byte	0x00, 0xf0, 0x11, 0x00


	//----- nvinfo : EIATTR_KPARAM_INFO
	.align		4
.L_11:
        /*0028*/ 	.byte	0x04, 0x17
        /*002a*/ 	.short	(.L_13 - .L_12)
.L_12:
        /*002c*/ 	.word	0x00000000
        /*0030*/ 	.short	0x0004
        /*0032*/ 	.short	0x0020
        /*0034*/ 	.byte	0x00, 0xf0, 0x11, 0x00


	//----- nvinfo : EIATTR_KPARAM_INFO
	.align		4
.L_13:
        /*0038*/ 	.byte	0x04, 0x17
        /*003a*/ 	.short	(.L_15 - .L_14)
.L_14:
        /*003c*/ 	.word	0x00000000
        /*0040*/ 	.short	0x0003
        /*0042*/ 	.short	0x0018
        /*0044*/ 	.byte	0x00, 0xf0, 0x21, 0x00


	//----- nvinfo : EIATTR_KPARAM_INFO
	.align		4
.L_15:
        /*0048*/ 	.byte	0x04, 0x17
        /*004a*/ 	.short	(.L_17 - .L_16)
.L_16:
        /*004c*/ 	.word	0x00000000
        /*0050*/ 	.short	0x0002
        /*0052*/ 	.short	0x0010
        /*0054*/ 	.byte	0x00, 0xf0, 0x21, 0x00


	//----- nvinfo : EIATTR_KPARAM_INFO
	.align		4
.L_17:
        /*0058*/ 	.byte	0x04, 0x17
        /*005a*/ 	.short	(.L_19 - .L_18)
.L_18:
        /*005c*/ 	.word	0x00000000
        /*0060*/ 	.short	0x0001
        /*0062*/ 	.short	0x0008
        /*0064*/ 	.byte	0x00, 0xf0, 0x21, 0x00


	//----- nvinfo : EIATTR_KPARAM_INFO
	.align		4
.L_19:
        /*0068*/ 	.byte	0x04, 0x17
        /*006a*/ 	.short	(.L_21 - .L_20)
.L_20:
        /*006c*/ 	.word	0x00000000
        /*0070*/ 	.short	0x0000
        /*0072*/ 	.short	0x0000
        /*0074*/ 	.byte	0x00, 0xf5, 0x21, 0x00


	//----- nvinfo : EIATTR_SPARSE_MMA_MASK
	.align		4
.L_21:
        /*0078*/ 	.byte	0x03, 0x50
        /*007a*/ 	.short	0x0000


	//----- nvinfo : EIATTR_MAXREG_COUNT
	.align		4
        /*007c*/ 	.byte	0x03, 0x1b
        /*007e*/ 	.short	0x00ff


	//----- nvinfo : EIATTR_MERCURY_ISA_VERSION
	.align		4
        /*0080*/ 	.byte	0x03, 0x5f
        /*0082*/ 	.short	0x0101


	//----- nvinfo : EIATTR_VRC_CTA_INIT_COUNT
	.align		4
        /*0084*/ 	.byte	0x02, 0x4a
	.zero		1
	.zero		1


	//----- nvinfo : EIATTR_EXIT_INSTR_OFFSETS
	.align		4
        /*0088*/ 	.byte	0x04, 0x1c
        /*008a*/ 	.short	(.L_23 - .L_22)


	//   ....[0]....
.L_22:
        /*008c*/ 	.word	0x00000080


	//   ....[1]....
        /*0090*/ 	.word	0x000007f0


	//   ....[2]....
        /*0094*/ 	.word	0x000008f0


	//----- nvinfo : EIATTR_CRS_STACK_SIZE
	.align		4
.L_23:
        /*0098*/ 	.byte	0x04, 0x1e
        /*009a*/ 	.short	(.L_25 - .L_24)
.L_24:
        /*009c*/ 	.word	0x00000000


	//----- nvinfo : EIATTR_CBANK_PARAM_SIZE
	.align		4
.L_25:
        /*00a0*/ 	.byte	0x03, 0x19
        /*00a2*/ 	.short	0x002c


	//----- nvinfo : EIATTR_PARAM_CBANK
	.align		4
        /*00a4*/ 	.byte	0x04, 0x0a
        /*00a6*/ 	.short	(.L_27 - .L_26)
	.align		4
.L_26:
        /*00a8*/ 	.word	index@(.nv.constant0._Z16mandelbrotKernelPidddiii)
        /*00ac*/ 	.short	0x0380
        /*00ae*/ 	.short	0x002c


	//----- nvinfo : EIATTR_SW_WAR
	.align		4
.L_27:
        /*00b0*/ 	.byte	0x04, 0x36
        /*00b2*/ 	.short	(.L_29 - .L_28)
.L_28:
        /*00b4*/ 	.word	0x00000008
.L_29:


//--------------------- .nv.callgraph             --------------------------
	.section	.nv.callgraph,"",@"SHT_CUDA_CALLGRAPH"
	.align	4
	.sectionentsize	8
	.align		4
        /*0000*/ 	.word	0x00000000
	.align		4
        /*0004*/ 	.word	0xffffffff
	.align		4
        /*0008*/ 	.word	0x00000000
	.align		4
        /*000c*/ 	.word	0xfffffffe
	.align		4
        /*0010*/ 	.word	0x00000000
	.align		4
        /*0014*/ 	.word	0xfffffffd
	.align		4
        /*0018*/ 	.word	0x00000000
	.align		4
        /*001c*/ 	.word	0xfffffffc


//--------------------- .text._Z16mandelbrotKernelPidddiii --------------------------
	.section	.text._Z16mandelbrotKernelPidddiii,"ax",@progbits
	.align	128
        .global         _Z16mandelbrotKernelPidddiii
        .type           _Z16mandelbrotKernelPidddiii,@function
        .size           _Z16mandelbrotKernelPidddiii,(.L_x_11 - _Z16mandelbrotKernelPidddiii)
        .other          _Z16mandelbrotKernelPidddiii,@"STO_CUDA_ENTRY STV_DEFAULT"
_Z16mandelbrotKernelPidddiii:
.text._Z16mandelbrotKernelPidddiii:
[----:B------:R-:W-:Y:S01]  /*0000*/  LDC R1, c[0x0][0x37c] ;  /* 0x0000df00ff017b82 */ /* 0x000fe20000000800 */
[----:B------:R-:W0:Y:S07]  /*0010*/  S2R R0, SR_TID.X ;  /* 0x0000000000007919 */ /* 0x000e2e0000002100 */
[----:B------:R-:W0:Y:S08]  /*0020*/  S2UR UR4, SR_CTAID.X ;  /* 0x00000000000479c3 */ /* 0x000e300000002500 */
[----:B------:R-:W0:Y:S08]  /*0030*/  LDC R9, c[0x0][0x360] ;  /* 0x0000d800ff097b82 */ /* 0x000e300000000800 */
[----:B------:R-:W1:Y:S01]  /*0040*/  LDC.64 R2, c[0x0][0x3a0] ;  /* 0x0000e800ff027b82 */ /* 0x000e620000000a00 */
[----:B0-----:R-:W-:-:S02]  /*0050*/  IMAD R9, R9, UR4, R0 ;  /* 0x0000000409097c24 */ /* 0x001fc4000f8e0200 */
[----:B-1----:R-:W-:-:S05]  /*0060*/  IMAD R0, R3, R2, RZ ;  /* 0x0000000203007224 */ /* 0x002fca00078e02ff */
[----:B------:R-:W-:-:S13]  /*0070*/  ISETP.GE.AND P0, PT, R9, R0, PT ;  /* 0x000000000900720c */ /* 0x000fda0003f06270 */
[----:B------:R-:W-:Y:S05]  /*0080*/  @P0 EXIT ;  /* 0x000000000000094d */ /* 0x000fea0003800000 */
[----:B------:R-:W-:Y:S01]  /*0090*/  IABS R3, R2 ;  /* 0x0000000200037213 */ /* 0x000fe20000000000 */
[----:B------:R-:W0:Y:S01]  /*00a0*/  LDCU.64 UR4, c[0x0][0x358] ;  /* 0x00006b00ff0477ac */ /* 0x000e220008000a00 */
[----:B------:R-:W-:Y:S01]  /*00b0*/  MOV R8, 0xd2f1a9fc ;  /* 0xd2f1a9fc00087802 */ /* 0x000fe20000000f00 */
[----:B------:R-:W-:Y:S01]  /*00c0*/  BSSY.RECONVERGENT B0, `(.L_x_0) ;  /* 0x0000081000007945 */ /* 0x000fe20003800200 */
[----:B------:R-:W1:Y:S01]  /*00d0*/  I2F.RP R0, R3 ;  /* 0x0000000300007306 */ /* 0x000e620000209400 */
[----:B------:R-:W-:Y:S02]  /*00e0*/  CS2R R10, SRZ ;  /* 0x00000000000a7805 */ /* 0x000fe4000001ff00 */
[----:B------:R-:W-:-:S05]  /*00f0*/  CS2R R12, SRZ ;  /* 0x00000000000c7805 */ /* 0x000fca000001ff00 */
[----:B-1----:R-:W1:Y:S02]  /*0100*/  MUFU.RCP R0, R0 ;  /* 0x0000000000007308 */ /* 0x002e640000001000 */
[----:B-1----:R-:W-:-:S06]  /*0110*/  VIADD R4, R0, 0xffffffe ;  /* 0x0ffffffe00047836 */ /* 0x002fcc0000000000 */
[----:B------:R1:W2:Y:S02]  /*0120*/  F2I.FTZ.U32.TRUNC.NTZ R5, R4 ;  /* 0x0000000400057305 */ /* 0x0002a4000021f000 */
[----:B-1----:R-:W-:Y:S02]  /*0130*/  HFMA2 R4, -RZ, RZ, 0, 0 ;  /* 0x00000000ff047431 */ /* 0x002fe400000001ff */
[----:B--2---:R-:W-:-:S04]  /*0140*/  IMAD.MOV R6, RZ, RZ, -R5 ;  /* 0x000000ffff067224 */ /* 0x004fc800078e0a05 */
[----:B------:R-:W-:Y:S01]  /*0150*/  IMAD R7, R6, R3, RZ ;  /* 0x0000000306077224 */ /* 0x000fe200078e02ff */
[----:B------:R-:W-:-:S03]  /*0160*/  IABS R6, R9 ;  /* 0x0000000900067213 */ /* 0x000fc60000000000 */
[----:B------:R-:W-:-:S06]  /*0170*/  IMAD.HI.U32 R5, R5, R7, R4 ;  /* 0x0000000705057227 */ /* 0x000fcc00078e0004 */
[----:B------:R-:W-:-:S04]  /*0180*/  IMAD.HI.U32 R5, R5, R6, RZ ;  /* 0x0000000605057227 */ /* 0x000fc800078e00ff */
[----:B------:R-:W-:-:S04]  /*0190*/  IMAD.MOV R0, RZ, RZ, -R5 ;  /* 0x000000ffff007224 */ /* 0x000fc800078e0a05 */
[C---:B------:R-:W-:Y:S02]  /*01a0*/  IMAD R0, R3.reuse, R0, R6 ;  /* 0x0000000003007224 */ /* 0x040fe400078e0206 */
[----:B------:R-:W1:Y:S03]  /*01b0*/  LDC.64 R6, c[0x0][0x380] ;  /* 0x0000e000ff067b82 */ /* 0x000e660000000a00 */
[----:B------:R-:W-:-:S13]  /*01c0*/  ISETP.GT.U32.AND P2, PT, R3, R0, PT ;  /* 0x000000000300720c */ /* 0x000fda0003f44070 */
[----:B------:R-:W-:Y:S01]  /*01d0*/  @!P2 IMAD.IADD R0, R0, 0x1, -R3 ;  /* 0x000000010000a824 */ /* 0x000fe200078e0a03 */
[----:B------:R-:W-:Y:S02]  /*01e0*/  @!P2 IADD3 R5, PT, PT, R5, 0x1, RZ ;  /* 0x000000010505a810 */ /* 0x000fe40007ffe0ff */
[----:B------:R-:W-:Y:S02]  /*01f0*/  ISETP.NE.AND P2, PT, R2, RZ, PT ;  /* 0x000000ff0200720c */ /* 0x000fe40003f45270 */
[----:B------:R-:W-:Y:S02]  /*0200*/  ISETP.GE.U32.AND P0, PT, R0, R3, PT ;  /* 0x000000030000720c */ /* 0x000fe40003f06070 */
[----:B------:R-:W-:-:S04]  /*0210*/  LOP3.LUT R0, R9, R2, RZ, 0x3c, !PT ;  /* 0x0000000209007212 */ /* 0x000fc800078e3cff */
[----:B------:R-:W-:-:S07]  /*0220*/  ISETP.GE.AND P1, PT, R0, RZ, PT ;  /* 0x000000ff0000720c */ /* 0x000fce0003f26270 */
[----:B------:R-:W-:-:S06]  /*0230*/  @P0 VIADD R5, R5, 0x1 ;  /* 0x0000000105050836 */ /* 0x000fcc0000000000 */
[----:B------:R-:W-:Y:S02]  /*0240*/  @!P1 IADD3 R5, PT, PT, -R5, RZ, RZ ;  /* 0x000000ff05059210 */ /* 0x000fe40007ffe1ff */
[----:B------:R-:W-:-:S05]  /*0250*/  @!P2 LOP3.LUT R5, RZ, R2, RZ, 0x33, !PT ;  /* 0x00000002ff05a212 */ /* 0x000fca00078e33ff */
[----:B------:R-:W-:Y:S02]  /*0260*/  IMAD.MOV R0, RZ, RZ, -R5 ;  /* 0x000000ffff007224 */ /* 0x000fe400078e0a05 */
[----:B------:R-:W2:Y:S02]  /*0270*/  I2F.F64 R4, R5 ;  /* 0x0000000500047312 */ /* 0x000ea40000201c00 */
[----:B------:R-:W-:Y:S02]  /*0280*/  IMAD R0, R2, R0, R9 ;  /* 0x0000000002007224 */ /* 0x000fe400078e0209 */
[----:B-1----:R-:W-:-:S04]  /*0290*/  IMAD.WIDE R2, R9, 0x4, R6 ;  /* 0x0000000409027825 */ /* 0x002fc800078e0206 */
[----:B------:R-:W1:Y:S01]  /*02a0*/  I2F.F64 R6, R0 ;  /* 0x0000000000067312 */ /* 0x000e620000201c00 */
[----:B0-----:R0:W-:Y:S01]  /*02b0*/  STG.E desc[UR4][R2.64], RZ ;  /* 0x000000ff02007986 */ /* 0x0011e2000c101904 */
[----:B------:R-:W-:-:S06]  /*02c0*/  IMAD.MOV.U32 R9, RZ, RZ, 0x3f50624d ;  /* 0x3f50624dff097424 */ /* 0x000fcc00078e00ff */
[-C--:B--2---:R-:W-:Y:S02]  /*02d0*/  DFMA R4, R4, R8.reuse, -1 ;  /* 0xbff000000404742b */ /* 0x084fe40000000008 */
[----:B-1----:R-:W-:Y:S01]  /*02e0*/  DFMA R6, R6, R8, -2 ;  /* 0xc00000000606742b */ /* 0x002fe20000000008 */
[----:B0-----:R-:W-:-:S10]  /*02f0*/  MOV R9, 0x1 ;  /* 0x0000000100097802 */ /* 0x001fd40000000f00 */
.L_x_9:
[----:B------:R-:W-:Y:S02]  /*0300*/  DMUL R14, R10, R10 ;  /* 0x0000000a0a0e7228 */ /* 0x000fe40000000000 */
[----:B------:R-:W-:-:S06]  /*0310*/  DADD R16, R12, R12 ;  /* 0x000000000c107229 */ /* 0x000fcc000000000c */
[----:B------:R-:W-:Y:S02]  /*0320*/  DFMA R14, R12, R12, -R14 ;  /* 0x0000000c0c0e722b */ /* 0x000fe4000000080e */
[----:B------:R-:W-:-:S06]  /*0330*/  DFMA R16, R16, R10, R4 ;  /* 0x0000000a1010722b */ /* 0x000fcc0000000004 */
[----:B------:R-:W-:Y:S02]  /*0340*/  DADD R14, R6, R14 ;  /* 0x00000000060e7229 */ /* 0x000fe4000000000e */
[----:B------:R-:W-:-:S06]  /*0350*/  DMUL R12, R16, R16 ;  /* 0x00000010100c7228 */ /* 0x000fcc0000000000 */
[----:B------:R-:W-:-:S08]  /*0360*/  DMUL R10, R14, R14 ;  /* 0x0000000e0e0a7228 */ /* 0x000fd00000000000 */
[----:B------:R-:W-:-:S08]  /*0370*/  DADD R18, R10, R12 ;  /* 0x000000000a127229 */ /* 0x000fd0000000000c */
[----:B------:R-:W-:-:S14]  /*0380*/  DSETP.GE.AND P0, PT, R18, 4, PT ;  /* 0x401000001200742a */ /* 0x000fdc0003f06000 */
[----:B------:R-:W-:Y:S05]  /*0390*/  @P0 BRA `(.L_x_1) ;  /* 0x00000004004c0947 */ /* 0x000fea0003800000 */
[----:B------:R-:W-:Y:S02]  /*03a0*/  DADD R10, R10, -R12 ;  /* 0x000000000a0a7229 */ /* 0x000fe4000000080c */
[----:B------:R-:W-:-:S06]  /*03b0*/  DADD R12, R14, R14 ;  /* 0x000000000e0c7229 */ /* 0x000fcc000000000e */
[----:B------:R-:W-:Y:S02]  /*03c0*/  DADD R14, R6, R10 ;  /* 0x00000000060e7229 */ /* 0x000fe4000000000a */
[----:B------:R-:W-:-:S06]  /*03d0*/  DFMA R16, R16, R12, R4 ;  /* 0x0000000c1010722b */ /* 0x000fcc0000000004 */
[----:B------:R-:W-:Y:S02]  /*03e0*/  DMUL R10, R14, R14 ;  /* 0x0000000e0e0a7228 */ /* 0x000fe40000000000 */
        /* <DEDUP_REMOVED lines=53> */
[----:B------:R-:W-:-:S08]  /*0740*/  DMUL R12, R10, R10 ;  /* 0x0000000a0a0c7228 */ /* 0x000fd00000000000 */
[----:B------:R-:W-:-:S08]  /*0750*/  DFMA R12, R14, R14, R12 ;  /* 0x0000000e0e0c722b */ /* 0x000fd0000000000c */
[----:B------:R-:W-:-:S14]  /*0760*/  DSETP.GE.AND P0, PT, R12, 4, PT ;  /* 0x401000000c00742a */ /* 0x000fdc0003f06000 */
[----:B------:R-:W-:Y:S05]  /*0770*/  @P0 BRA `(.L_x_8) ;  /* 0x0000000000200947 */ /* 0x000fea0003800000 */
[----:B------:R-:W-:Y:S01]  /*0780*/  VIADD R9, R9, 0x8 ;  /* 0x0000000809097836 */ /* 0x000fe20000000000 */
[----:B------:R-:W-:Y:S01]  /*0790*/  MOV R12, R10 ;  /* 0x0000000a000c7202 */ /* 0x000fe20000000f00 */
[----:B------:R-:W-:Y:S01]  /*07a0*/  IMAD.MOV.U32 R13, RZ, RZ, R11 ;  /* 0x000000ffff0d7224 */ /* 0x000fe200078e000b */
[----:B------:R-:W-:Y:S01]  /*07b0*/  MOV R10, R14 ;  /* 0x0000000e000a7202 */ /* 0x000fe20000000f00 */
[----:B------:R-:W-:Y:S01]  /*07c0*/  IMAD.MOV.U32 R11, RZ, RZ, R15 ;  /* 0x000000ffff0b7224 */ /* 0x000fe200078e000f */
[----:B------:R-:W-:-:S13]  /*07d0*/  ISETP.NE.AND P0, PT, R9, 0x3e9, PT ;  /* 0x000003e90900780c */ /* 0x000fda0003f05270 */
[----:B------:R-:W-:Y:S05]  /*07e0*/  @P0 BRA `(.L_x_9) ;  /* 0xfffffff800c40947 */ /* 0x000fea000383ffff */
[----:B------:R-:W-:Y:S05]  /*07f0*/  EXIT ;  /* 0x000000000000794d */ /* 0x000fea0003800000 */
.L_x_8:
[----:B------:R-:W-:Y:S01]  /*0800*/  IADD3 R9, PT, PT, R9, 0x7, RZ ;  /* 0x0000000709097810 */ /* 0x000fe20007ffe0ff */
[----:B------:R-:W-:Y:S06]  /*0810*/  BRA `(.L_x_1) ;  /* 0x00000000002c7947 */ /* 0x000fec0003800000 */
.L_x_7:
[----:B------:R-:W-:Y:S01]  /*0820*/  VIADD R9, R9, 0x6 ;  /* 0x0000000609097836 */ /* 0x000fe20000000000 */
[----:B------:R-:W-:Y:S06]  /*0830*/  BRA `(.L_x_1) ;  /* 0x0000000000247947 */ /* 0x000fec0003800000 */
.L_x_6:
[----:B------:R-:W-:Y:S01]  /*0840*/  IADD3 R9, PT, PT, R9, 0x5, RZ ;  /* 0x0000000509097810 */ /* 0x000fe20007ffe0ff */
[----:B------:R-:W-:Y:S06]  /*0850*/  BRA `(.L_x_1) ;  /* 0x00000000001c7947 */ /* 0x000fec0003800000 */
.L_x_5:
[----:B------:R-:W-:Y:S01]  /*0860*/  VIADD R9, R9, 0x4 ;  /* 0x0000000409097836 */ /* 0x000fe20000000000 */
[----:B------:R-:W-:Y:S06]  /*0870*/  BRA `(.L_x_1) ;  /* 0x0000000000147947 */ /* 0x000fec0003800000 */
.L_x_4:
[----:B------:R-:W-:Y:S01]  /*0880*/  IADD3 R9, PT, PT, R9, 0x3, RZ ;  /* 0x0000000309097810 */ /* 0x000fe20007ffe0ff */
[----:B------:R-:W-:Y:S06]  /*0890*/  BRA `(.L_x_1) ;  /* 0x00000000000c7947 */ /* 0x000fec0003800000 */
.L_x_3:
[----:B------:R-:W-:Y:S01]  /*08a0*/  VIADD R9, R9, 0x2 ;  /* 0x0000000209097836 */ /* 0x000fe20000000000 */
[----:B------:R-:W-:Y:S06]  /*08b0*/  BRA `(.L_x_1) ;  /* 0x0000000000047947 */ /* 0x000fec0003800000 */
.L_x_2:
[----:B------:R-:W-:-:S07]  /*08c0*/  IADD3 R9, PT, PT, R9, 0x1, RZ ;  /* 0x0000000109097810 */ /* 0x000fce0007ffe0ff */
.L_x_1:
[----:B------:R-:W-:Y:S05]  /*08d0*/  BSYNC.RECONVERGENT B0 ;  /* 0x0000000000007941 */ /* 0x000fea0003800200 */
.L_x_0:
[----:B------:R-:W-:Y:S01]  /*08e0*/  STG.E desc[UR4][R2.64], R9 ;  /* 0x0000000902007986 */ /* 0x000fe2000c101904 */
[----:B------:R-:W-:Y:S05]  /*08f0*/  EXIT ;  /* 0x000000000000794d */ /* 0x000fea0003800000 */
.L_x_10:
[----:B------:R-:W-:-:S00]  /*0900*/  BRA `(.L_x_10) ;  /* 0xfffffffc00fc7947 */ /* 0x000fc0000383ffff */
[----:B------:R-:W-:-:S00]  /*0910*/  NOP ;  /* 0x0000000000007918 */ /* 0x000fc00000000000 */
        /* <DEDUP_REMOVED lines=14> */
.L_x_11:


//--------------------- .nv.shared.reserved.0     --------------------------
	.section	.nv.shared.reserved.0,"aw",@nobits
	.weak		__nv_reservedSMEM_offset_0_alias
	.size		__nv_reservedSMEM_offset_0_alias, 0, 64
	.other		__nv_reservedSMEM_offset_0_alias,@"STO_CUDA_RESERVED_SHARED STV_DEFAULT"
__nv_reservedSMEM_offset_0_alias:
	.zero		0
	.zero		64


//--------------------- .nv.constant0._Z16mandelbrotKernelPidddiii --------------------------
	.section	.nv.constant0._Z16mandelbrotKernelPidddiii,"a",@progbits
	.sectionflags	@""
	.align	4
.nv.constant0._Z16mandelbrotKernelPidddiii:
	.zero		940


//--------------------- SYMBOLS --------------------------

	.type		.nv.reservedSmem.offset0,@object
	.size		.nv.reservedSmem.offset0,0x4
